//
// Generated by NVIDIA NVVM Compiler
//
// Compiler Build ID: CL-36424714
// Cuda compilation tools, release 13.0, V13.0.88
// Based on NVVM 20.0.0
//

.version 9.0
.target sm_100
.address_size 64

	// .globl	DYbinaryentropy_32

.visible .entry DYbinaryentropy_32(
	.param .u32 DYbinaryentropy_32_param_0,
	.param .u64 .ptr .align 1 DYbinaryentropy_32_param_1,
	.param .u64 .ptr .align 1 DYbinaryentropy_32_param_2,
	.param .u64 .ptr .align 1 DYbinaryentropy_32_param_3,
	.param .u64 .ptr .align 1 DYbinaryentropy_32_param_4
)
{
	.reg .pred 	%p<2>;
	.reg .b32 	%r<6>;
	.reg .b32 	%f<7>;
	.reg .b64 	%rd<13>;
	.reg .b64 	%fd<13>;

	ld.param.u32 	%r2, [DYbinaryentropy_32_param_0];
	ld.param.u64 	%rd1, [DYbinaryentropy_32_param_1];
	ld.param.u64 	%rd2, [DYbinaryentropy_32_param_2];
	ld.param.u64 	%rd3, [DYbinaryentropy_32_param_3];
	ld.param.u64 	%rd4, [DYbinaryentropy_32_param_4];
	mov.u32 	%r3, %tid.x;
	mov.u32 	%r4, %ctaid.x;
	mov.u32 	%r5, %ntid.x;
	mad.lo.s32 	%r1, %r4, %r5, %r3;
	setp.ge.s32 	%p1, %r1, %r2;
	@%p1 bra 	$L__BB0_2;
	cvta.to.global.u64 	%rd5, %rd3;
	cvta.to.global.u64 	%rd6, %rd2;
	cvta.to.global.u64 	%rd7, %rd1;
	cvta.to.global.u64 	%rd8, %rd4;
	ld.global.f32 	%f1, [%rd5];
	cvt.f64.f32 	%fd1, %f1;
	mul.wide.s32 	%rd9, %r1, 4;
	add.s64 	%rd10, %rd6, %rd9;
	ld.global.f32 	%f2, [%rd10];
	add.s64 	%rd11, %rd7, %rd9;
	ld.global.f32 	%f3, [%rd11];
	sub.f32 	%f4, %f2, %f3;
	cvt.f64.f32 	%fd2, %f4;
	cvt.f64.f32 	%fd3, %f2;
	mov.f64 	%fd4, 0d3FF0000000000000;
	sub.f64 	%fd5, %fd4, %fd3;
	mul.f64 	%fd6, %fd5, %fd3;
	div.rn.f64 	%fd7, %fd2, %fd6;
	mul.f64 	%fd8, %fd7, %fd1;
	cvt.rn.f64.s32 	%fd9, %r2;
	div.rn.f64 	%fd10, %fd8, %fd9;
	add.s64 	%rd12, %rd8, %rd9;
	ld.global.f32 	%f5, [%rd12];
	cvt.f64.f32 	%fd11, %f5;
	add.f64 	%fd12, %fd10, %fd11;
	cvt.rn.f32.f64 	%f6, %fd12;
	st.global.f32 	[%rd12], %f6;
$L__BB0_2:
	ret;

}


// ===== COMPILED SASS (sm_100) =====

	.target	sm_100

	.elftype	@"ET_EXEC"


//--------------------- .note.nv.tkinfo           --------------------------
	.section	.note.nv.tkinfo,"",@"SHT_NOTE"
	.sectionflags	@"SHF_NOTE_NV_TKINFO"
	.tkinfo
        /*0018*/ 	.word	0x00000002
        /*0030*/ 	.string	""
        /*0030*/ 	.string	"ptxas"
        /*0030*/ 	.string	"Cuda compilation tools, release 13.0, V13.0.88"
        /*0030*/ 	.string	"Build cuda_13.0.r13.0/compiler.36424714_0"
        /*0030*/ 	.string	"-arch sm_100 -m 64 "



//--------------------- .note.nv.cuinfo           --------------------------
	.section	.note.nv.cuinfo,"",@"SHT_NOTE"
	.sectionflags	@"SHF_NOTE_NV_CUINFO"
        /*0018*/ 	.short	0x0002
        /*001a*/ 	.short	0x0064
        /*001c*/ 	.short	0x0082
	.zero		2


//--------------------- .nv.info                  --------------------------
	.section	.nv.info,"",@"SHT_CUDA_INFO"
	.align	4


	//----- nvinfo : EIATTR_REGCOUNT
	.align		4
        /*0000*/ 	.byte	0x04, 0x2f
        /*0002*/ 	.short	(.L_1 - .L_0)
	.align		4
.L_0:
        /*0004*/ 	.word	index@(DYbinaryentropy_32)
        /*0008*/ 	.word	0x0000001b


	//----- nvinfo : EIATTR_FRAME_SIZE
	.align		4
.L_1:
        /*000c*/ 	.byte	0x04, 0x11
        /*000e*/ 	.short	(.L_3 - .L_2)
	.align		4
.L_2:
        /*0010*/ 	.word	index@($__internal_0_$__cuda_sm20_div_rn_f64_full)
        /*0014*/ 	.word	0x00000000


	//----- nvinfo : EIATTR_FRAME_SIZE
	.align		4
.L_3:
        /*0018*/ 	.byte	0x04, 0x11
        /*001a*/ 	.short	(.L_5 - .L_4)
	.align		4
.L_4:
        /*001c*/ 	.word	index@(DYbinaryentropy_32)
        /*0020*/ 	.word	0x00000000


	//----- nvinfo : EIATTR_MIN_STACK_SIZE
	.align		4
.L_5:
        /*0024*/ 	.byte	0x04, 0x12
        /*0026*/ 	.short	(.L_7 - .L_6)
	.align		4
.L_6:
        /*0028*/ 	.word	index@(DYbinaryentropy_32)
        /*002c*/ 	.word	0x00000000
.L_7:


//--------------------- .nv.compat                --------------------------
	.section	.nv.compat,"",@"SHT_CUDA_COMPAT_INFO"
	.align	4
        /*0000*/ 	.byte	0x02, 0x09, 0x00, 0x00, 0x02, 0x02, 0x01, 0x00, 0x02, 0x05, 0x05, 0x00, 0x03, 0x07, 0x01, 0x01
        /*0010*/ 	.byte	0x02, 0x03, 0x00, 0x00, 0x02, 0x06, 0x01, 0x00, 0x04, 0x0b, 0x08, 0x00, 0x01, 0x00, 0x00, 0x00
        /*0020*/ 	.byte	0x00, 0x00, 0x00, 0x00


//--------------------- .nv.info.DYbinaryentropy_32 --------------------------
	.section	.nv.info.DYbinaryentropy_32,"",@"SHT_CUDA_INFO"
	.sectionflags	@""
	.align	4


	//----- nvinfo : EIATTR_CUDA_API_VERSION
	.align		4
        /*0000*/ 	.byte	0x04, 0x37
        /*0002*/ 	.short	(.L_9 - .L_8)
.L_8:
        /*0004*/ 	.word	0x00000082


	//----- nvinfo : EIATTR_KPARAM_INFO
	.align		4
.L_9:
        /*0008*/ 	.byte	0x04, 0x17
        /*000a*/ 	.short	(.L_11 - .L_10)
.L_10:
        /*000c*/ 	.word	0x00000000
        /*0010*/ 	.short	0x0004
        /*0012*/ 	.short	0x0020
        /*0014*/ 	.byte	0x00, 0xf5, 0x21, 0x00


	//----- nvinfo : EIATTR_KPARAM_INFO
	.align		4
.L_11:
        /*0018*/ 	.byte	0x04, 0x17
        /*001a*/ 	.short	(.L_13 - .L_12)
.L_12:
        /*001c*/ 	.word	0x00000000
        /*0020*/ 	.short	0x0003
        /*0022*/ 	.short	0x0018
        /*0024*/ 	.byte	0x00, 0xf5, 0x21, 0x00


	//----- nvinfo : EIATTR_KPARAM_INFO
	.align		4
.L_13:
        /*0028*/ 	.byte	0x04, 0x17
        /*002a*/ 	.short	(.L_15 - .L_14)
.L_14:
        /*002c*/ 	.word	0x00000000
        /*0030*/ 	.short	0x0002
        /*0032*/ 	.short	0x0010
        /*0034*/ 	.byte	0x00, 0xf5, 0x21, 0x00


	//----- nvinfo : EIATTR_KPARAM_INFO
	.align		4
.L_15:
        /*0038*/ 	.byte	0x04, 0x17
        /*003a*/ 	.short	(.L_17 - .L_16)
.L_16:
        /*003c*/ 	.word	0x00000000
        /*0040*/ 	.short	0x0001
        /*0042*/ 	.short	0x0008
        /*0044*/ 	.byte	0x00, 0xf5, 0x21, 0x00


	//----- nvinfo : EIATTR_KPARAM_INFO
	.align		4
.L_17:
        /*0048*/ 	.byte	0x04, 0x17
        /*004a*/ 	.short	(.L_19 - .L_18)
.L_18:
        /*004c*/ 	.word	0x00000000
        /*0050*/ 	.short	0x0000
        /*0052*/ 	.short	0x0000
        /*0054*/ 	.byte	0x00, 0xf0, 0x11, 0x00


	//----- nvinfo : EIATTR_SPARSE_MMA_MASK
	.align		4
.L_19:
        /*0058*/ 	.byte	0x03, 0x50
        /*005a*/ 	.short	0x0000


	//----- nvinfo : EIATTR_MAXREG_COUNT
	.align		4
        /*005c*/ 	.byte	0x03, 0x1b
        /*005e*/ 	.short	0x00ff


	//----- nvinfo : EIATTR_MERCURY_ISA_VERSION
	.align		4
        /*0060*/ 	.byte	0x03, 0x5f
        /*0062*/ 	.short	0x0101


	//----- nvinfo : EIATTR_VRC_CTA_INIT_COUNT
	.align		4
        /*0064*/ 	.byte	0x02, 0x4a
	.zero		1
	.zero		1


	//----- nvinfo : EIATTR_EXIT_INSTR_OFFSETS
	.align		4
        /*0068*/ 	.byte	0x04, 0x1c
        /*006a*/ 	.short	(.L_21 - .L_20)


	//   ....[0]....
.L_20:
        /*006c*/ 	.word	0x00000070


	//   ....[1]....
        /*0070*/ 	.word	0x000004d0


	//----- nvinfo : EIATTR_CRS_STACK_SIZE
	.align		4
.L_21:
        /*0074*/ 	.byte	0x04, 0x1e
        /*0076*/ 	.short	(.L_23 - .L_22)
.L_22:
        /*0078*/ 	.word	0x00000000


	//----- nvinfo : EIATTR_CBANK_PARAM_SIZE
	.align		4
.L_23:
        /*007c*/ 	.byte	0x03, 0x19
        /*007e*/ 	.short	0x0028


	//----- nvinfo : EIATTR_PARAM_CBANK
	.align		4
        /*0080*/ 	.byte	0x04, 0x0a
        /*0082*/ 	.short	(.L_25 - .L_24)
	.align		4
.L_24:
        /*0084*/ 	.word	index@(.nv.constant0.DYbinaryentropy_32)
        /*0088*/ 	.short	0x0380
        /*008a*/ 	.short	0x0028


	//----- nvinfo : EIATTR_SW_WAR
	.align		4
.L_25:
        /*008c*/ 	.byte	0x04, 0x36
        /*008e*/ 	.short	(.L_27 - .L_26)
.L_26:
        /*0090*/ 	.word	0x00000008
.L_27:


//--------------------- .nv.callgraph             --------------------------
	.section	.nv.callgraph,"",@"SHT_CUDA_CALLGRAPH"
	.align	4
	.sectionentsize	8
	.align		4
        /*0000*/ 	.word	0x00000000
	.align		4
        /*0004*/ 	.word	0xffffffff
	.align		4
        /*0008*/ 	.word	0x00000000
	.align		4
        /*000c*/ 	.word	0xfffffffe
	.align		4
        /*0010*/ 	.word	0x00000000
	.align		4
        /*0014*/ 	.word	0xfffffffd
	.align		4
        /*0018*/ 	.word	0x00000000
	.align		4
        /*001c*/ 	.word	0xfffffffc


//--------------------- .text.DYbinaryentropy_32  --------------------------
	.section	.text.DYbinaryentropy_32,"ax",@progbits
	.align	128
        .global         DYbinaryentropy_32
        .type           DYbinaryentropy_32,@function
        .size           DYbinaryentropy_32,(.L_x_10 - DYbinaryentropy_32)
        .other          DYbinaryentropy_32,@"STO_CUDA_ENTRY STV_DEFAULT"
DYbinaryentropy_32:
.text.DYbinaryentropy_32:
[----:B------:R-:W-:Y:S01]  /*0000*/  LDC R1, c[0x0][0x37c] ;  /* 0x0000df00ff017b82 */ /* 0x000fe20000000800 */
[----:B------:R-:W0:Y:S07]  /*0010*/  S2R R0, SR_TID.X ;  /* 0x0000000000007919 */ /* 0x000e2e0000002100 */
[----:B------:R-:W0:Y:S01]  /*0020*/  S2UR UR4, SR_CTAID.X ;  /* 0x00000000000479c3 */ /* 0x000e220000002500 */
[----:B------:R-:W1:Y:S07]  /*0030*/  LDCU UR5, c[0x0][0x380] ;  /* 0x00007000ff0577ac */ /* 0x000e6e0008000800 */
[----:B------:R-:W0:Y:S02]  /*0040*/  LDC R3, c[0x0][0x360] ;  /* 0x0000d800ff037b82 */ /* 0x000e240000000800 */
[----:B0-----:R-:W-:-:S05]  /*0050*/  IMAD R0, R3, UR4, R0 ;  /* 0x0000000403007c24 */ /* 0x001fca000f8e0200 */
[----:B-1----:R-:W-:-:S13]  /*0060*/  ISETP.GE.AND P0, PT, R0, UR5, PT ;  /* 0x0000000500007c0c */ /* 0x002fda000bf06270 */
[----:B------:R-:W-:Y:S05]  /*0070*/  @P0 EXIT ;  /* 0x000000000000094d */ /* 0x000fea0003800000 */
[----:B------:R-:W0:Y:S01]  /*0080*/  LDC.64 R2, c[0x0][0x390] ;  /* 0x0000e400ff027b82 */ /* 0x000e220000000a00 */
[----:B------:R-:W1:Y:S07]  /*0090*/  LDCU.64 UR4, c[0x0][0x358] ;  /* 0x00006b00ff0477ac */ /* 0x000e6e0008000a00 */
[----:B------:R-:W2:Y:S01]  /*00a0*/  LDC.64 R8, c[0x0][0x388] ;  /* 0x0000e200ff087b82 */ /* 0x000ea20000000a00 */
[----:B0-----:R-:W-:-:S05]  /*00b0*/  IMAD.WIDE R2, R0, 0x4, R2 ;  /* 0x0000000400027825 */ /* 0x001fca00078e0202 */
[----:B-1----:R-:W3:Y:S01]  /*00c0*/  LDG.E R12, desc[UR4][R2.64] ;  /* 0x00000004020c7981 */ /* 0x002ee2000c1e1900 */
[----:B--2---:R-:W-:-:S06]  /*00d0*/  IMAD.WIDE R8, R0, 0x4, R8 ;  /* 0x0000000400087825 */ /* 0x004fcc00078e0208 */
[----:B------:R-:W2:Y:S01]  /*00e0*/  LDG.E R9, desc[UR4][R8.64] ;  /* 0x0000000408097981 */ /* 0x000ea2000c1e1900 */
[----:B------:R-:W0:Y:S03]  /*00f0*/  LDC.64 R4, c[0x0][0x398] ;  /* 0x0000e600ff047b82 */ /* 0x000e260000000a00 */
[----:B0-----:R-:W4:Y:S01]  /*0100*/  LDG.E R4, desc[UR4][R4.64] ;  /* 0x0000000404047981 */ /* 0x001f22000c1e1900 */
[----:B------:R-:W-:Y:S01]  /*0110*/  BSSY.RECONVERGENT B0, `(.L_x_0) ;  /* 0x000001b000007945 */ /* 0x000fe20003800200 */
[----:B---3--:R-:W0:Y:S01]  /*0120*/  F2F.F64.F32 R6, R12 ;  /* 0x0000000c00067310 */ /* 0x008e220000201800 */
[----:B--2---:R-:W-:Y:S01]  /*0130*/  FADD R9, R12, -R9 ;  /* 0x800000090c097221 */ /* 0x004fe20000000000 */
[----:B0-----:R-:W-:-:S06]  /*0140*/  DADD R10, -R6, 1 ;  /* 0x3ff00000060a7429 */ /* 0x001fcc0000000100 */
[----:B------:R-:W0:Y:S02]  /*0150*/  F2F.F64.F32 R8, R9 ;  /* 0x0000000900087310 */ /* 0x000e240000201800 */
[----:B------:R-:W-:Y:S01]  /*0160*/  DMUL R6, R6, R10 ;  /* 0x0000000a06067228 */ /* 0x000fe20000000000 */
[----:B------:R-:W-:-:S05]  /*0170*/  IMAD.MOV.U32 R10, RZ, RZ, 0x1 ;  /* 0x00000001ff0a7424 */ /* 0x000fca00078e00ff */
[----:B------:R-:W1:Y:S01]  /*0180*/  MUFU.RCP64H R11, R7 ;  /* 0x00000007000b7308 */ /* 0x000e620000001800 */
[----:B0-----:R-:W-:-:S07]  /*0190*/  FSETP.GEU.AND P1, PT, |R9|, 6.5827683646048100446e-37, PT ;  /* 0x036000000900780b */ /* 0x001fce0003f2e200 */
[----:B----4-:R-:W0:Y:S01]  /*01a0*/  F2F.F64.F32 R4, R4 ;  /* 0x0000000400047310 */ /* 0x010e220000201800 */
[----:B-1----:R-:W-:-:S08]  /*01b0*/  DFMA R2, -R6, R10, 1 ;  /* 0x3ff000000602742b */ /* 0x002fd0000000010a */
[----:B------:R-:W-:-:S08]  /*01c0*/  DFMA R2, R2, R2, R2 ;  /* 0x000000020202722b */ /* 0x000fd00000000002 */
[----:B------:R-:W-:-:S08]  /*01d0*/  DFMA R2, R10, R2, R10 ;  /* 0x000000020a02722b */ /* 0x000fd0000000000a */
[----:B------:R-:W-:-:S08]  /*01e0*/  DFMA R10, -R6, R2, 1 ;  /* 0x3ff00000060a742b */ /* 0x000fd00000000102 */
[----:B------:R-:W-:-:S08]  /*01f0*/  DFMA R2, R2, R10, R2 ;  /* 0x0000000a0202722b */ /* 0x000fd00000000002 */
[----:B------:R-:W-:-:S08]  /*0200*/  DMUL R10, R8, R2 ;  /* 0x00000002080a7228 */ /* 0x000fd00000000000 */
[----:B------:R-:W-:-:S08]  /*0210*/  DFMA R12, -R6, R10, R8 ;  /* 0x0000000a060c722b */ /* 0x000fd00000000108 */
[----:B------:R-:W-:-:S10]  /*0220*/  DFMA R2, R2, R12, R10 ;  /* 0x0000000c0202722b */ /* 0x000fd4000000000a */
[----:B------:R-:W-:-:S05]  /*0230*/  FFMA R10, RZ, R7, R3 ;  /* 0x00000007ff0a7223 */ /* 0x000fca0000000003 */
[----:B------:R-:W-:-:S13]  /*0240*/  FSETP.GT.AND P0, PT, |R10|, 1.469367938527859385e-39, PT ;  /* 0x001000000a00780b */ /* 0x000fda0003f04200 */
[----:B0-----:R-:W-:Y:S05]  /*0250*/  @P0 BRA P1, `(.L_x_1) ;  /* 0x0000000000180947 */ /* 0x001fea0000800000 */
[----:B------:R-:W-:Y:S01]  /*0260*/  IMAD.MOV.U32 R10, RZ, RZ, R8 ;  /* 0x000000ffff0a7224 */ /* 0x000fe200078e0008 */
[----:B------:R-:W-:Y:S01]  /*0270*/  MOV R12, 0x2c0 ;  /* 0x000002c0000c7802 */ /* 0x000fe20000000f00 */
[----:B------:R-:W-:Y:S02]  /*0280*/  IMAD.MOV.U32 R11, RZ, RZ, R9 ;  /* 0x000000ffff0b7224 */ /* 0x000fe400078e0009 */
[----:B------:R-:W-:Y:S02]  /*0290*/  IMAD.MOV.U32 R8, RZ, RZ, R6 ;  /* 0x000000ffff087224 */ /* 0x000fe400078e0006 */
[----:B------:R-:W-:-:S07]  /*02a0*/  IMAD.MOV.U32 R9, RZ, RZ, R7 ;  /* 0x000000ffff097224 */ /* 0x000fce00078e0007 */
[----:B------:R-:W-:Y:S05]  /*02b0*/  CALL.REL.NOINC `($__internal_0_$__cuda_sm20_div_rn_f64_full) ;  /* 0x0000000000887944 */ /* 0x000fea0003c00000 */
.L_x_1:
[----:B------:R-:W-:Y:S05]  /*02c0*/  BSYNC.RECONVERGENT B0 ;  /* 0x0000000000007941 */ /* 0x000fea0003800200 */
.L_x_0:
[----:B------:R-:W0:Y:S01]  /*02d0*/  LDCU UR6, c[0x0][0x380] ;  /* 0x00007000ff0677ac */ /* 0x000e220008000800 */
[----:B------:R-:W-:Y:S01]  /*02e0*/  IMAD.MOV.U32 R8, RZ, RZ, 0x1 ;  /* 0x00000001ff087424 */ /* 0x000fe200078e00ff */
[----:B------:R-:W-:Y:S01]  /*02f0*/  DMUL R12, R4, R2 ;  /* 0x00000002040c7228 */ /* 0x000fe20000000000 */
[----:B------:R-:W-:Y:S09]  /*0300*/  BSSY.RECONVERGENT B0, `(.L_x_2) ;  /* 0x0000015000007945 */ /* 0x000ff20003800200 */
[----:B------:R-:W-:Y:S01]  /*0310*/  FSETP.GEU.AND P1, PT, |R13|, 6.5827683646048100446e-37, PT ;  /* 0x036000000d00780b */ /* 0x000fe20003f2e200 */
[----:B0-----:R-:W0:Y:S08]  /*0320*/  I2F.F64 R6, UR6 ;  /* 0x0000000600067d12 */ /* 0x001e300008201c00 */
[----:B0-----:R-:W0:Y:S02]  /*0330*/  MUFU.RCP64H R9, R7 ;  /* 0x0000000700097308 */ /* 0x001e240000001800 */
[----:B0-----:R-:W-:-:S08]  /*0340*/  DFMA R10, -R6, R8, 1 ;  /* 0x3ff00000060a742b */ /* 0x001fd00000000108 */
        /* <DEDUP_REMOVED lines=9> */
[----:B------:R-:W-:Y:S05]  /*03e0*/  @P0 BRA P1, `(.L_x_3) ;  /* 0x0000000000180947 */ /* 0x000fea0000800000 */
[----:B------:R-:W-:Y:S01]  /*03f0*/  IMAD.MOV.U32 R10, RZ, RZ, R12 ;  /* 0x000000ffff0a7224 */ /* 0x000fe200078e000c */
[----:B------:R-:W-:Y:S01]  /*0400*/  MOV R12, 0x450 ;  /* 0x00000450000c7802 */ /* 0x000fe20000000f00 */
[----:B------:R-:W-:Y:S02]  /*0410*/  IMAD.MOV.U32 R11, RZ, RZ, R13 ;  /* 0x000000ffff0b7224 */ /* 0x000fe400078e000d */
[----:B------:R-:W-:Y:S02]  /*0420*/  IMAD.MOV.U32 R8, RZ, RZ, R6 ;  /* 0x000000ffff087224 */ /* 0x000fe400078e0006 */
[----:B------:R-:W-:-:S07]  /*0430*/  IMAD.MOV.U32 R9, RZ, RZ, R7 ;  /* 0x000000ffff097224 */ /* 0x000fce00078e0007 */
[----:B------:R-:W-:Y:S05]  /*0440*/  CALL.REL.NOINC `($__internal_0_$__cuda_sm20_div_rn_f64_full) ;  /* 0x0000000000247944 */ /* 0x000fea0003c00000 */
.L_x_3:
[----:B------:R-:W-:Y:S05]  /*0450*/  BSYNC.RECONVERGENT B0 ;  /* 0x0000000000007941 */ /* 0x000fea0003800200 */
.L_x_2:
[----:B------:R-:W0:Y:S02]  /*0460*/  LDC.64 R4, c[0x0][0x3a0] ;  /* 0x0000e800ff047b82 */ /* 0x000e240000000a00 */
[----:B0-----:R-:W-:-:S05]  /*0470*/  IMAD.WIDE R4, R0, 0x4, R4 ;  /* 0x0000000400047825 */ /* 0x001fca00078e0204 */
[----:B------:R-:W2:Y:S02]  /*0480*/  LDG.E R0, desc[UR4][R4.64] ;  /* 0x0000000404007981 */ /* 0x000ea4000c1e1900 */
[----:B--2---:R-:W0:Y:S02]  /*0490*/  F2F.F64.F32 R6, R0 ;  /* 0x0000000000067310 */ /* 0x004e240000201800 */
[----:B0-----:R-:W-:-:S10]  /*04a0*/  DADD R6, R6, R2 ;  /* 0x0000000006067229 */ /* 0x001fd40000000002 */
[----:B------:R-:W0:Y:S02]  /*04b0*/  F2F.F32.F64 R7, R6 ;  /* 0x0000000600077310 */ /* 0x000e240000301000 */
[----:B0-----:R-:W-:Y:S01]  /*04c0*/  STG.E desc[UR4][R4.64], R7 ;  /* 0x0000000704007986 */ /* 0x001fe2000c101904 */
[----:B------:R-:W-:Y:S05]  /*04d0*/  EXIT ;  /* 0x000000000000794d */ /* 0x000fea0003800000 */
        .weak           $__internal_0_$__cuda_sm20_div_rn_f64_full
        .type           $__internal_0_$__cuda_sm20_div_rn_f64_full,@function
        .size           $__internal_0_$__cuda_sm20_div_rn_f64_full,(.L_x_10 - $__internal_0_$__cuda_sm20_div_rn_f64_full)
$__internal_0_$__cuda_sm20_div_rn_f64_full:
[C---:B------:R-:W-:Y:S01]  /*04e0*/  FSETP.GEU.AND P0, PT, |R9|.reuse, 1.469367938527859385e-39, PT ;  /* 0x001000000900780b */ /* 0x040fe20003f0e200 */
[----:B------:R-:W-:Y:S01]  /*04f0*/  IMAD.MOV.U32 R18, RZ, RZ, 0x1 ;  /* 0x00000001ff127424 */ /* 0x000fe200078e00ff */
[----:B------:R-:W-:Y:S01]  /*0500*/  LOP3.LUT R6, R9, 0x800fffff, RZ, 0xc0, !PT ;  /* 0x800fffff09067812 */ /* 0x000fe200078ec0ff */
[----:B------:R-:W-:Y:S01]  /*0510*/  BSSY.RECONVERGENT B1, `(.L_x_4) ;  /* 0x0000055000017945 */ /* 0x000fe20003800200 */
[C---:B------:R-:W-:Y:S02]  /*0520*/  FSETP.GEU.AND P2, PT, |R11|.reuse, 1.469367938527859385e-39, PT ;  /* 0x001000000b00780b */ /* 0x040fe40003f4e200 */
[----:B------:R-:W-:Y:S01]  /*0530*/  LOP3.LUT R7, R6, 0x3ff00000, RZ, 0xfc, !PT ;  /* 0x3ff0000006077812 */ /* 0x000fe200078efcff */
[----:B------:R-:W-:Y:S01]  /*0540*/  IMAD.MOV.U32 R6, RZ, RZ, R8 ;  /* 0x000000ffff067224 */ /* 0x000fe200078e0008 */
[----:B------:R-:W-:Y:S02]  /*0550*/  LOP3.LUT R13, R11, 0x7ff00000, RZ, 0xc0, !PT ;  /* 0x7ff000000b0d7812 */ /* 0x000fe400078ec0ff */
[----:B------:R-:W-:-:S03]  /*0560*/  LOP3.LUT R16, R9, 0x7ff00000, RZ, 0xc0, !PT ;  /* 0x7ff0000009107812 */ /* 0x000fc600078ec0ff */
[----:B------:R-:W-:Y:S01]  /*0570*/  @!P0 DMUL R6, R8, 8.98846567431157953865e+307 ;  /* 0x7fe0000008068828 */ /* 0x000fe20000000000 */
[----:B------:R-:W-:-:S03]  /*0580*/  ISETP.GE.U32.AND P1, PT, R13, R16, PT ;  /* 0x000000100d00720c */ /* 0x000fc60003f26070 */
[----:B------:R-:W-:Y:S01]  /*0590*/  @!P2 LOP3.LUT R14, R9, 0x7ff00000, RZ, 0xc0, !PT ;  /* 0x7ff00000090ea812 */ /* 0x000fe200078ec0ff */
[----:B------:R-:W-:Y:S01]  /*05a0*/  @!P2 IMAD.MOV.U32 R20, RZ, RZ, RZ ;  /* 0x000000ffff14a224 */ /* 0x000fe200078e00ff */
[----:B------:R-:W0:Y:S02]  /*05b0*/  MUFU.RCP64H R19, R7 ;  /* 0x0000000700137308 */ /* 0x000e240000001800 */
[----:B------:R-:W-:Y:S01]  /*05c0*/  @!P2 ISETP.GE.U32.AND P3, PT, R13, R14, PT ;  /* 0x0000000e0d00a20c */ /* 0x000fe20003f66070 */
[----:B------:R-:W-:-:S05]  /*05d0*/  IMAD.MOV.U32 R14, RZ, RZ, 0x1ca00000 ;  /* 0x1ca00000ff0e7424 */ /* 0x000fca00078e00ff */
[----:B------:R-:W-:-:S04]  /*05e0*/  @!P2 SEL R15, R14, 0x63400000, !P3 ;  /* 0x634000000e0fa807 */ /* 0x000fc80005800000 */
[----:B------:R-:W-:-:S04]  /*05f0*/  @!P2 LOP3.LUT R15, R15, 0x80000000, R11, 0xf8, !PT ;  /* 0x800000000f0fa812 */ /* 0x000fc800078ef80b */
[----:B------:R-:W-:Y:S01]  /*0600*/  @!P2 LOP3.LUT R21, R15, 0x100000, RZ, 0xfc, !PT ;  /* 0x001000000f15a812 */ /* 0x000fe200078efcff */
[----:B0-----:R-:W-:-:S08]  /*0610*/  DFMA R2, R18, -R6, 1 ;  /* 0x3ff000001202742b */ /* 0x001fd00000000806 */
[----:B------:R-:W-:-:S08]  /*0620*/  DFMA R2, R2, R2, R2 ;  /* 0x000000020202722b */ /* 0x000fd00000000002 */
[----:B------:R-:W-:Y:S01]  /*0630*/  DFMA R18, R18, R2, R18 ;  /* 0x000000021212722b */ /* 0x000fe20000000012 */
[----:B------:R-:W-:Y:S01]  /*0640*/  SEL R3, R14, 0x63400000, !P1 ;  /* 0x634000000e037807 */ /* 0x000fe20004800000 */
[----:B------:R-:W-:-:S03]  /*0650*/  IMAD.MOV.U32 R2, RZ, RZ, R10 ;  /* 0x000000ffff027224 */ /* 0x000fc600078e000a */
[----:B------:R-:W-:-:S03]  /*0660*/  LOP3.LUT R3, R3, 0x800fffff, R11, 0xf8, !PT ;  /* 0x800fffff03037812 */ /* 0x000fc600078ef80b */
[----:B------:R-:W-:-:S03]  /*0670*/  DFMA R22, R18, -R6, 1 ;  /* 0x3ff000001216742b */ /* 0x000fc60000000806 */
[----:B------:R-:W-:-:S05]  /*0680*/  @!P2 DFMA R2, R2, 2, -R20 ;  /* 0x400000000202a82b */ /* 0x000fca0000000814 */
[----:B------:R-:W-:Y:S01]  /*0690*/  DFMA R18, R18, R22, R18 ;  /* 0x000000161212722b */ /* 0x000fe20000000012 */
[----:B------:R-:W-:Y:S02]  /*06a0*/  IMAD.MOV.U32 R23, RZ, RZ, R13 ;  /* 0x000000ffff177224 */ /* 0x000fe400078e000d */
[----:B------:R-:W-:Y:S01]  /*06b0*/  IMAD.MOV.U32 R22, RZ, RZ, R16 ;  /* 0x000000ffff167224 */ /* 0x000fe200078e0010 */
[----:B------:R-:W-:Y:S02]  /*06c0*/  @!P0 LOP3.LUT R22, R7, 0x7ff00000, RZ, 0xc0, !PT ;  /* 0x7ff0000007168812 */ /* 0x000fe400078ec0ff */
[----:B------:R-:W-:Y:S02]  /*06d0*/  @!P2 LOP3.LUT R23, R3, 0x7ff00000, RZ, 0xc0, !PT ;  /* 0x7ff000000317a812 */ /* 0x000fe400078ec0ff */
[----:B------:R-:W-:Y:S01]  /*06e0*/  DMUL R20, R18, R2 ;  /* 0x0000000212147228 */ /* 0x000fe20000000000 */
[----:B------:R-:W-:Y:S02]  /*06f0*/  VIADD R24, R22, 0xffffffff ;  /* 0xffffffff16187836 */ /* 0x000fe40000000000 */
[----:B------:R-:W-:-:S05]  /*0700*/  VIADD R15, R23, 0xffffffff ;  /* 0xffffffff170f7836 */ /* 0x000fca0000000000 */
[----:B------:R-:W-:Y:S01]  /*0710*/  DFMA R16, R20, -R6, R2 ;  /* 0x800000061410722b */ /* 0x000fe20000000002 */
[----:B------:R-:W-:-:S04]  /*0720*/  ISETP.GT.U32.AND P0, PT, R15, 0x7feffffe, PT ;  /* 0x7feffffe0f00780c */ /* 0x000fc80003f04070 */
[----:B------:R-:W-:-:S03]  /*0730*/  ISETP.GT.U32.OR P0, PT, R24, 0x7feffffe, P0 ;  /* 0x7feffffe1800780c */ /* 0x000fc60000704470 */
[----:B------:R-:W-:-:S10]  /*0740*/  DFMA R16, R18, R16, R20 ;  /* 0x000000101210722b */ /* 0x000fd40000000014 */
[----:B------:R-:W-:Y:S05]  /*0750*/  @P0 BRA `(.L_x_5) ;  /* 0x00000000006c0947 */ /* 0x000fea0003800000 */
[----:B------:R-:W-:-:S04]  /*0760*/  LOP3.LUT R18, R9, 0x7ff00000, RZ, 0xc0, !PT ;  /* 0x7ff0000009127812 */ /* 0x000fc800078ec0ff */
[CC--:B------:R-:W-:Y:S02]  /*0770*/  VIADDMNMX R10, R13.reuse, -R18.reuse, 0xb9600000, !PT ;  /* 0xb96000000d0a7446 */ /* 0x0c0fe40007800912 */
[----:B------:R-:W-:Y:S02]  /*0780*/  ISETP.GE.U32.AND P0, PT, R13, R18, PT ;  /* 0x000000120d00720c */ /* 0x000fe40003f06070 */
[----:B------:R-:W-:Y:S02]  /*0790*/  VIMNMX R10, PT, PT, R10, 0x46a00000, PT ;  /* 0x46a000000a0a7848 */ /* 0x000fe40003fe0100 */
[----:B------:R-:W-:-:S05]  /*07a0*/  SEL R13, R14, 0x63400000, !P0 ;  /* 0x634000000e0d7807 */ /* 0x000fca0004000000 */
[----:B------:R-:W-:Y:S02]  /*07b0*/  IMAD.IADD R13, R10, 0x1, -R13 ;  /* 0x000000010a0d7824 */ /* 0x000fe400078e0a0d */
[----:B------:R-:W-:Y:S02]  /*07c0*/  IMAD.MOV.U32 R10, RZ, RZ, RZ ;  /* 0x000000ffff0a7224 */ /* 0x000fe400078e00ff */
[----:B------:R-:W-:-:S06]  /*07d0*/  VIADD R11, R13, 0x7fe00000 ;  /* 0x7fe000000d0b7836 */ /* 0x000fcc0000000000 */
[----:B------:R-:W-:-:S10]  /*07e0*/  DMUL R14, R16, R10 ;  /* 0x0000000a100e7228 */ /* 0x000fd40000000000 */
[----:B------:R-:W-:-:S13]  /*07f0*/  FSETP.GTU.AND P0, PT, |R15|, 1.469367938527859385e-39, PT ;  /* 0x001000000f00780b */ /* 0x000fda0003f0c200 */
[----:B------:R-:W-:Y:S05]  /*0800*/  @P0 BRA `(.L_x_6) ;  /* 0x0000000000940947 */ /* 0x000fea0003800000 */
[----:B------:R-:W-:Y:S01]  /*0810*/  DFMA R2, R16, -R6, R2 ;  /* 0x800000061002722b */ /* 0x000fe20000000002 */
[----:B------:R-:W-:-:S09]  /*0820*/  IMAD.MOV.U32 R10, RZ, RZ, RZ ;  /* 0x000000ffff0a7224 */ /* 0x000fd200078e00ff */
[C---:B------:R-:W-:Y:S02]  /*0830*/  FSETP.NEU.AND P0, PT, R3.reuse, RZ, PT ;  /* 0x000000ff0300720b */ /* 0x040fe40003f0d000 */
[----:B------:R-:W-:-:S04]  /*0840*/  LOP3.LUT R9, R3, 0x80000000, R9, 0x48, !PT ;  /* 0x8000000003097812 */ /* 0x000fc800078e4809 */
[----:B------:R-:W-:-:S07]  /*0850*/  LOP3.LUT R11, R9, R11, RZ, 0xfc, !PT ;  /* 0x0000000b090b7212 */ /* 0x000fce00078efcff */
[----:B------:R-:W-:Y:S05]  /*0860*/  @!P0 BRA `(.L_x_6) ;  /* 0x00000000007c8947 */ /* 0x000fea0003800000 */
[----:B------:R-:W-:Y:S01]  /*0870*/  IMAD.MOV R3, RZ, RZ, -R13 ;  /* 0x000000ffff037224 */ /* 0x000fe200078e0a0d */
[----:B------:R-:W-:Y:S01]  /*0880*/  DMUL.RP R10, R16, R10 ;  /* 0x0000000a100a7228 */ /* 0x000fe20000008000 */
[----:B------:R-:W-:-:S06]  /*0890*/  IMAD.MOV.U32 R2, RZ, RZ, RZ ;  /* 0x000000ffff027224 */ /* 0x000fcc00078e00ff */
[----:B------:R-:W-:-:S03]  /*08a0*/  DFMA R2, R14, -R2, R16 ;  /* 0x800000020e02722b */ /* 0x000fc60000000010 */
[----:B------:R-:W-:-:S03]  /*08b0*/  LOP3.LUT R9, R11, R9, RZ, 0x3c, !PT ;  /* 0x000000090b097212 */ /* 0x000fc600078e3cff */
[----:B------:R-:W-:-:S04]  /*08c0*/  IADD3 R2, PT, PT, -R13, -0x43300000, RZ ;  /* 0xbcd000000d027810 */ /* 0x000fc80007ffe1ff */
[----:B------:R-:W-:-:S04]  /*08d0*/  FSETP.NEU.AND P0, PT, |R3|, R2, PT ;  /* 0x000000020300720b */ /* 0x000fc80003f0d200 */
[----:B------:R-:W-:Y:S02]  /*08e0*/  FSEL R14, R10, R14, !P0 ;  /* 0x0000000e0a0e7208 */ /* 0x000fe40004000000 */
[----:B------:R-:W-:Y:S01]  /*08f0*/  FSEL R15, R9, R15, !P0 ;  /* 0x0000000f090f7208 */ /* 0x000fe20004000000 */
[----:B------:R-:W-:Y:S06]  /*0900*/  BRA `(.L_x_6) ;  /* 0x0000000000547947 */ /* 0x000fec0003800000 */
.L_x_5:
[----:B------:R-:W-:-:S14]  /*0910*/  DSETP.NAN.AND P0, PT, R10, R10, PT ;  /* 0x0000000a0a00722a */ /* 0x000fdc0003f08000 */
[----:B------:R-:W-:Y:S05]  /*0920*/  @P0 BRA `(.L_x_7) ;  /* 0x0000000000440947 */ /* 0x000fea0003800000 */
[----:B------:R-:W-:-:S14]  /*0930*/  DSETP.NAN.AND P0, PT, R8, R8, PT ;  /* 0x000000080800722a */ /* 0x000fdc0003f08000 */
[----:B------:R-:W-:Y:S05]  /*0940*/  @P0 BRA `(.L_x_8) ;  /* 0x0000000000300947 */ /* 0x000fea0003800000 */
[----:B------:R-:W-:Y:S01]  /*0950*/  ISETP.NE.AND P0, PT, R23, R22, PT ;  /* 0x000000161700720c */ /* 0x000fe20003f05270 */
[----:B------:R-:W-:Y:S02]  /*0960*/  IMAD.MOV.U32 R14, RZ, RZ, 0x0 ;  /* 0x00000000ff0e7424 */ /* 0x000fe400078e00ff */
[----:B------:R-:W-:-:S10]  /*0970*/  IMAD.MOV.U32 R15, RZ, RZ, -0x80000 ;  /* 0xfff80000ff0f7424 */ /* 0x000fd400078e00ff */
[----:B------:R-:W-:Y:S05]  /*0980*/  @!P0 BRA `(.L_x_6) ;  /* 0x0000000000348947 */ /* 0x000fea0003800000 */
[----:B------:R-:W-:Y:S02]  /*0990*/  ISETP.NE.AND P0, PT, R23, 0x7ff00000, PT ;  /* 0x7ff000001700780c */ /* 0x000fe40003f05270 */
[----:B------:R-:W-:Y:S02]  /*09a0*/  LOP3.LUT R15, R11, 0x80000000, R9, 0x48, !PT ;  /* 0x800000000b0f7812 */ /* 0x000fe400078e4809 */
[----:B------:R-:W-:-:S13]  /*09b0*/  ISETP.EQ.OR P0, PT, R22, RZ, !P0 ;  /* 0x000000ff1600720c */ /* 0x000fda0004702670 */
[----:B------:R-:W-:Y:S01]  /*09c0*/  @P0 LOP3.LUT R2, R15, 0x7ff00000, RZ, 0xfc, !PT ;  /* 0x7ff000000f020812 */ /* 0x000fe200078efcff */
[----:B------:R-:W-:Y:S02]  /*09d0*/  @!P0 IMAD.MOV.U32 R14, RZ, RZ, RZ ;  /* 0x000000ffff0e8224 */ /* 0x000fe400078e00ff */
[----:B------:R-:W-:Y:S02]  /*09e0*/  @P0 IMAD.MOV.U32 R14, RZ, RZ, RZ ;  /* 0x000000ffff0e0224 */ /* 0x000fe400078e00ff */
[----:B------:R-:W-:Y:S01]  /*09f0*/  @P0 IMAD.MOV.U32 R15, RZ, RZ, R2 ;  /* 0x000000ffff0f0224 */ /* 0x000fe200078e0002 */
[----:B------:R-:W-:Y:S06]  /*0a00*/  BRA `(.L_x_6) ;  /* 0x0000000000147947 */ /* 0x000fec0003800000 */
.L_x_8:
[----:B------:R-:W-:Y:S01]  /*0a10*/  LOP3.LUT R15, R9, 0x80000, RZ, 0xfc, !PT ;  /* 0x00080000090f7812 */ /* 0x000fe200078efcff */
[----:B------:R-:W-:Y:S01]  /*0a20*/  IMAD.MOV.U32 R14, RZ, RZ, R8 ;  /* 0x000000ffff0e7224 */ /* 0x000fe200078e0008 */
[----:B------:R-:W-:Y:S06]  /*0a30*/  BRA `(.L_x_6) ;  /* 0x0000000000087947 */ /* 0x000fec0003800000 */
.L_x_7:
[----:B------:R-:W-:Y:S01]  /*0a40*/  LOP3.LUT R15, R11, 0x80000, RZ, 0xfc, !PT ;  /* 0x000800000b0f7812 */ /* 0x000fe200078efcff */
[----:B------:R-:W-:-:S07]  /*0a50*/  IMAD.MOV.U32 R14, RZ, RZ, R10 ;  /* 0x000000ffff0e7224 */ /* 0x000fce00078e000a */
.L_x_6:
[----:B------:R-:W-:Y:S05]  /*0a60*/  BSYNC.RECONVERGENT B1 ;  /* 0x0000000000017941 */ /* 0x000fea0003800200 */
.L_x_4:
[----:B------:R-:W-:Y:S02]  /*0a70*/  IMAD.MOV.U32 R13, RZ, RZ, 0x0 ;  /* 0x00000000ff0d7424 */ /* 0x000fe400078e00ff */
[----:B------:R-:W-:Y:S02]  /*0a80*/  IMAD.MOV.U32 R2, RZ, RZ, R14 ;  /* 0x000000ffff027224 */ /* 0x000fe400078e000e */
[----:B------:R-:W-:Y:S01]  /*0a90*/  IMAD.MOV.U32 R3, RZ, RZ, R15 ;  /* 0x000000ffff037224 */ /* 0x000fe200078e000f */
[----:B------:R-:W-:Y:S06]  /*0aa0*/  RET.REL.NODEC R12 `(DYbinaryentropy_32) ;  /* 0xfffffff40c547950 */ /* 0x000fec0003c3ffff */
.L_x_9:
[----:B------:R-:W-:-:S00]  /*0ab0*/  BRA `(.L_x_9) ;  /* 0xfffffffc00fc7947 */ /* 0x000fc0000383ffff */
[----:B------:R-:W-:-:S00]  /*0ac0*/  NOP ;  /* 0x0000000000007918 */ /* 0x000fc00000000000 */
        /* <DEDUP_REMOVED lines=11> */
.L_x_10:


//--------------------- .nv.shared.reserved.0     --------------------------
	.section	.nv.shared.reserved.0,"aw",@nobits
	.weak		__nv_reservedSMEM_offset_0_alias
	.size		__nv_reservedSMEM_offset_0_alias, 0, 64
	.other		__nv_reservedSMEM_offset_0_alias,@"STO_CUDA_RESERVED_SHARED STV_DEFAULT"
__nv_reservedSMEM_offset_0_alias:
	.zero		0
	.zero		64


//--------------------- .nv.constant0.DYbinaryentropy_32 --------------------------
	.section	.nv.constant0.DYbinaryentropy_32,"a",@progbits
	.sectionflags	@""
	.align	4
.nv.constant0.DYbinaryentropy_32:
	.zero		936


//--------------------- SYMBOLS --------------------------

	.type		.nv.reservedSmem.offset0,@object
	.size		.nv.reservedSmem.offset0,0x4
